//
// Generated by NVIDIA NVVM Compiler
//
// Compiler Build ID: CL-36424714
// Cuda compilation tools, release 13.0, V13.0.88
// Based on NVVM 20.0.0
//

.version 9.0
.target sm_100
.address_size 64

	// .globl	_Z8access01Pf

.visible .entry _Z8access01Pf(
	.param .u64 .ptr .align 1 _Z8access01Pf_param_0
)
{
	.reg .pred 	%p<2>;
	.reg .b32 	%r<27>;
	.reg .b32 	%f<33>;
	.reg .b64 	%rd<39>;

	ld.param.u64 	%rd14, [_Z8access01Pf_param_0];
	cvta.to.global.u64 	%rd38, %rd14;
	mov.u32 	%r4, %tid.x;
	mov.u32 	%r5, %ntid.x;
	shl.b32 	%r6, %r5, 1;
	add.s32 	%r7, %r4, %r6;
	mul.wide.u32 	%rd2, %r7, 4;
	mad.lo.s32 	%r8, %r5, 3, %r4;
	mul.wide.u32 	%rd3, %r8, 4;
	shl.b32 	%r9, %r5, 2;
	add.s32 	%r10, %r4, %r9;
	mul.wide.u32 	%rd4, %r10, 4;
	mad.lo.s32 	%r11, %r5, 6, %r4;
	mul.wide.u32 	%rd5, %r11, 4;
	mad.lo.s32 	%r12, %r5, 7, %r4;
	mul.wide.u32 	%rd6, %r12, 4;
	shl.b32 	%r13, %r5, 3;
	add.s32 	%r14, %r4, %r13;
	mul.wide.u32 	%rd7, %r14, 4;
	mad.lo.s32 	%r15, %r5, 9, %r4;
	mul.wide.u32 	%rd8, %r15, 4;
	mad.lo.s32 	%r16, %r5, 10, %r4;
	mul.wide.u32 	%rd9, %r16, 4;
	mad.lo.s32 	%r17, %r5, 11, %r4;
	mul.wide.u32 	%rd10, %r17, 4;
	mad.lo.s32 	%r18, %r5, 14, %r4;
	mul.wide.u32 	%rd11, %r18, 4;
	mov.b32 	%r26, 0;
	add.s32 	%r21, %r4, %r5;
	mad.lo.s32 	%r22, %r5, 5, %r4;
	mad.lo.s32 	%r23, %r5, 12, %r4;
$L__BB0_1:
	mul.wide.u32 	%rd15, %r4, 4;
	add.s64 	%rd16, %rd38, %rd15;
	ld.global.f32 	%f1, [%rd16];
	add.f32 	%f2, %f1, 0f3F800000;
	st.global.f32 	[%rd16], %f2;
	mul.wide.u32 	%rd17, %r21, 4;
	add.s64 	%rd18, %rd38, %rd17;
	ld.global.f32 	%f3, [%rd18];
	add.f32 	%f4, %f3, 0f3F800000;
	st.global.f32 	[%rd18], %f4;
	add.s64 	%rd19, %rd38, %rd2;
	ld.global.f32 	%f5, [%rd19];
	add.f32 	%f6, %f5, 0f3F800000;
	st.global.f32 	[%rd19], %f6;
	add.s64 	%rd20, %rd38, %rd3;
	ld.global.f32 	%f7, [%rd20];
	add.f32 	%f8, %f7, 0f3F800000;
	st.global.f32 	[%rd20], %f8;
	add.s64 	%rd21, %rd38, %rd4;
	ld.global.f32 	%f9, [%rd21];
	add.f32 	%f10, %f9, 0f3F800000;
	st.global.f32 	[%rd21], %f10;
	mul.wide.u32 	%rd22, %r22, 4;
	add.s64 	%rd23, %rd38, %rd22;
	ld.global.f32 	%f11, [%rd23];
	add.f32 	%f12, %f11, 0f3F800000;
	st.global.f32 	[%rd23], %f12;
	add.s64 	%rd24, %rd38, %rd5;
	ld.global.f32 	%f13, [%rd24];
	add.f32 	%f14, %f13, 0f3F800000;
	st.global.f32 	[%rd24], %f14;
	add.s64 	%rd25, %rd38, %rd6;
	ld.global.f32 	%f15, [%rd25];
	add.f32 	%f16, %f15, 0f3F800000;
	st.global.f32 	[%rd25], %f16;
	add.s64 	%rd26, %rd38, %rd7;
	ld.global.f32 	%f17, [%rd26];
	add.f32 	%f18, %f17, 0f3F800000;
	st.global.f32 	[%rd26], %f18;
	add.s64 	%rd27, %rd38, %rd8;
	ld.global.f32 	%f19, [%rd27];
	add.f32 	%f20, %f19, 0f3F800000;
	st.global.f32 	[%rd27], %f20;
	add.s64 	%rd28, %rd38, %rd9;
	ld.global.f32 	%f21, [%rd28];
	add.f32 	%f22, %f21, 0f3F800000;
	st.global.f32 	[%rd28], %f22;
	add.s64 	%rd29, %rd38, %rd10;
	ld.global.f32 	%f23, [%rd29];
	add.f32 	%f24, %f23, 0f3F800000;
	st.global.f32 	[%rd29], %f24;
	mul.wide.u32 	%rd30, %r23, 4;
	add.s64 	%rd31, %rd38, %rd30;
	ld.global.f32 	%f25, [%rd31];
	add.f32 	%f26, %f25, 0f3F800000;
	st.global.f32 	[%rd31], %f26;
	mad.lo.s32 	%r24, %r5, 13, %r4;
	mul.wide.u32 	%rd32, %r24, 4;
	add.s64 	%rd33, %rd38, %rd32;
	ld.global.f32 	%f27, [%rd33];
	add.f32 	%f28, %f27, 0f3F800000;
	st.global.f32 	[%rd33], %f28;
	add.s64 	%rd34, %rd38, %rd11;
	ld.global.f32 	%f29, [%rd34];
	add.f32 	%f30, %f29, 0f3F800000;
	st.global.f32 	[%rd34], %f30;
	mad.lo.s32 	%r25, %r5, 15, %r4;
	mul.wide.u32 	%rd35, %r25, 4;
	add.s64 	%rd36, %rd38, %rd35;
	ld.global.f32 	%f31, [%rd36];
	add.f32 	%f32, %f31, 0f3F800000;
	st.global.f32 	[%rd36], %f32;
	add.s32 	%r26, %r26, 16;
	mul.wide.u32 	%rd37, %r5, 64;
	add.s64 	%rd38, %rd38, %rd37;
	setp.ne.s32 	%p1, %r26, 524288;
	@%p1 bra 	$L__BB0_1;
	ret;

}


// ===== COMPILED SASS (sm_100) =====

	.target	sm_100

	.elftype	@"ET_EXEC"


//--------------------- .note.nv.tkinfo           --------------------------
	.section	.note.nv.tkinfo,"",@"SHT_NOTE"
	.sectionflags	@"SHF_NOTE_NV_TKINFO"
	.tkinfo
        /*0018*/ 	.word	0x00000002
        /*0030*/ 	.string	""
        /*0030*/ 	.string	"ptxas"
        /*0030*/ 	.string	"Cuda compilation tools, release 13.0, V13.0.88"
        /*0030*/ 	.string	"Build cuda_13.0.r13.0/compiler.36424714_0"
        /*0030*/ 	.string	"-arch sm_100 -m 64 "



//--------------------- .note.nv.cuinfo           --------------------------
	.section	.note.nv.cuinfo,"",@"SHT_NOTE"
	.sectionflags	@"SHF_NOTE_NV_CUINFO"
        /*0018*/ 	.short	0x0002
        /*001a*/ 	.short	0x0064
        /*001c*/ 	.short	0x0082
	.zero		2


//--------------------- .nv.info                  --------------------------
	.section	.nv.info,"",@"SHT_CUDA_INFO"
	.align	4


	//----- nvinfo : EIATTR_REGCOUNT
	.align		4
        /*0000*/ 	.byte	0x04, 0x2f
        /*0002*/ 	.short	(.L_1 - .L_0)
	.align		4
.L_0:
        /*0004*/ 	.word	index@(_Z8access01Pf)
        /*0008*/ 	.word	0x00000020


	//----- nvinfo : EIATTR_FRAME_SIZE
	.align		4
.L_1:
        /*000c*/ 	.byte	0x04, 0x11
        /*000e*/ 	.short	(.L_3 - .L_2)
	.align		4
.L_2:
        /*0010*/ 	.word	index@(_Z8access01Pf)
        /*0014*/ 	.word	0x00000000


	//----- nvinfo : EIATTR_MIN_STACK_SIZE
	.align		4
.L_3:
        /*0018*/ 	.byte	0x04, 0x12
        /*001a*/ 	.short	(.L_5 - .L_4)
	.align		4
.L_4:
        /*001c*/ 	.word	index@(_Z8access01Pf)
        /*0020*/ 	.word	0x00000000
.L_5:


//--------------------- .nv.compat                --------------------------
	.section	.nv.compat,"",@"SHT_CUDA_COMPAT_INFO"
	.align	4
        /*0000*/ 	.byte	0x02, 0x09, 0x00, 0x00, 0x02, 0x02, 0x01, 0x00, 0x02, 0x05, 0x05, 0x00, 0x03, 0x07, 0x01, 0x01
        /*0010*/ 	.byte	0x02, 0x03, 0x00, 0x00, 0x02, 0x06, 0x01, 0x00, 0x04, 0x0b, 0x08, 0x00, 0x09, 0x00, 0x00, 0x00
        /*0020*/ 	.byte	0x00, 0x00, 0x00, 0x00


//--------------------- .nv.info._Z8access01Pf    --------------------------
	.section	.nv.info._Z8access01Pf,"",@"SHT_CUDA_INFO"
	.sectionflags	@""
	.align	4


	//----- nvinfo : EIATTR_CUDA_API_VERSION
	.align		4
        /*0000*/ 	.byte	0x04, 0x37
        /*0002*/ 	.short	(.L_7 - .L_6)
.L_6:
        /*0004*/ 	.word	0x00000082


	//----- nvinfo : EIATTR_KPARAM_INFO
	.align		4
.L_7:
        /*0008*/ 	.byte	0x04, 0x17
        /*000a*/ 	.short	(.L_9 - .L_8)
.L_8:
        /*000c*/ 	.word	0x00000000
        /*0010*/ 	.short	0x0000
        /*0012*/ 	.short	0x0000
        /*0014*/ 	.byte	0x00, 0xf5, 0x21, 0x00


	//----- nvinfo : EIATTR_SPARSE_MMA_MASK
	.align		4
.L_9:
        /*0018*/ 	.byte	0x03, 0x50
        /*001a*/ 	.short	0x0000


	//----- nvinfo : EIATTR_MAXREG_COUNT
	.align		4
        /*001c*/ 	.byte	0x03, 0x1b
        /*001e*/ 	.short	0x00ff


	//----- nvinfo : EIATTR_MERCURY_ISA_VERSION
	.align		4
        /*0020*/ 	.byte	0x03, 0x5f
        /*0022*/ 	.short	0x0101


	//----- nvinfo : EIATTR_VRC_CTA_INIT_COUNT
	.align		4
        /*0024*/ 	.byte	0x02, 0x4a
	.zero		1
	.zero		1


	//----- nvinfo : EIATTR_EXIT_INSTR_OFFSETS
	.align		4
        /*0028*/ 	.byte	0x04, 0x1c
        /*002a*/ 	.short	(.L_11 - .L_10)


	//   ....[0]....
.L_10:
        /*002c*/ 	.word	0x00000590


	//----- nvinfo : EIATTR_CBANK_PARAM_SIZE
	.align		4
.L_11:
        /*0030*/ 	.byte	0x03, 0x19
        /*0032*/ 	.short	0x0008


	//----- nvinfo : EIATTR_PARAM_CBANK
	.align		4
        /*0034*/ 	.byte	0x04, 0x0a
        /*0036*/ 	.short	(.L_13 - .L_12)
	.align		4
.L_12:
        /*0038*/ 	.word	index@(.nv.constant0._Z8access01Pf)
        /*003c*/ 	.short	0x0380
        /*003e*/ 	.short	0x0008


	//----- nvinfo : EIATTR_SW_WAR
	.align		4
.L_13:
        /*0040*/ 	.byte	0x04, 0x36
        /*0042*/ 	.short	(.L_15 - .L_14)
.L_14:
        /*0044*/ 	.word	0x00000008
.L_15:


//--------------------- .nv.callgraph             --------------------------
	.section	.nv.callgraph,"",@"SHT_CUDA_CALLGRAPH"
	.align	4
	.sectionentsize	8
	.align		4
        /*0000*/ 	.word	0x00000000
	.align		4
        /*0004*/ 	.word	0xffffffff
	.align		4
        /*0008*/ 	.word	0x00000000
	.align		4
        /*000c*/ 	.word	0xfffffffe
	.align		4
        /*0010*/ 	.word	0x00000000
	.align		4
        /*0014*/ 	.word	0xfffffffd
	.align		4
        /*0018*/ 	.word	0x00000000
	.align		4
        /*001c*/ 	.word	0xfffffffc


//--------------------- .text._Z8access01Pf       --------------------------
	.section	.text._Z8access01Pf,"ax",@progbits
	.align	128
        .global         _Z8access01Pf
        .type           _Z8access01Pf,@function
        .size           _Z8access01Pf,(.L_x_2 - _Z8access01Pf)
        .other          _Z8access01Pf,@"STO_CUDA_ENTRY STV_DEFAULT"
_Z8access01Pf:
.text._Z8access01Pf:
[----:B------:R-:W-:Y:S01]  /*0000*/  LDC R1, c[0x0][0x37c] ;  /* 0x0000df00ff017b82 */ /* 0x000fe20000000800 */
[----:B------:R-:W0:Y:S07]  /*0010*/  S2R R0, SR_TID.X ;  /* 0x0000000000007919 */ /* 0x000e2e0000002100 */
[----:B------:R-:W0:Y:S01]  /*0020*/  LDC R3, c[0x0][0x360] ;  /* 0x0000d800ff037b82 */ /* 0x000e220000000800 */
[----:B------:R-:W1:Y:S01]  /*0030*/  LDCU.64 UR6, c[0x0][0x358] ;  /* 0x00006b00ff0677ac */ /* 0x000e620008000a00 */
[----:B------:R-:W-:-:S06]  /*0040*/  UMOV UR4, URZ ;  /* 0x000000ff00047c82 */ /* 0x000fcc0008000000 */
[----:B------:R-:W2:Y:S01]  /*0050*/  LDC.64 R12, c[0x0][0x380] ;  /* 0x0000e000ff0c7b82 */ /* 0x000ea20000000a00 */
[CC--:B0-----:R-:W-:Y:S01]  /*0060*/  LEA R4, R3.reuse, R0.reuse, 0x1 ;  /* 0x0000000003047211 */ /* 0x0c1fe200078e08ff */
[C-C-:B------:R-:W-:Y:S01]  /*0070*/  IMAD R5, R3.reuse, 0x3, R0.reuse ;  /* 0x0000000303057824 */ /* 0x140fe200078e0200 */
[CC--:B------:R-:W-:Y:S01]  /*0080*/  LEA R6, R3.reuse, R0.reuse, 0x2 ;  /* 0x0000000003067211 */ /* 0x0c0fe200078e10ff */
[C-C-:B------:R-:W-:Y:S01]  /*0090*/  IMAD R7, R3.reuse, 0x6, R0.reuse ;  /* 0x0000000603077824 */ /* 0x140fe200078e0200 */
[C---:B------:R-:W-:Y:S01]  /*00a0*/  LEA R9, R3.reuse, R0, 0x3 ;  /* 0x0000000003097211 */ /* 0x040fe200078e18ff */
[C-C-:B------:R-:W-:Y:S01]  /*00b0*/  IMAD R8, R3.reuse, 0x7, R0.reuse ;  /* 0x0000000703087824 */ /* 0x140fe200078e0200 */
[----:B------:R-:W-:Y:S01]  /*00c0*/  IADD3 R27, PT, PT, R0, R3, RZ ;  /* 0x00000003001b7210 */ /* 0x000fe20007ffe0ff */
[C-C-:B------:R-:W-:Y:S02]  /*00d0*/  IMAD R10, R3.reuse, 0x9, R0.reuse ;  /* 0x00000009030a7824 */ /* 0x140fe400078e0200 */
[----:B------:R-:W-:-:S02]  /*00e0*/  IMAD R11, R3, 0xa, R0 ;  /* 0x0000000a030b7824 */ /* 0x000fc400078e0200 */
[C-C-:B------:R-:W-:Y:S02]  /*00f0*/  IMAD R23, R3.reuse, 0xb, R0.reuse ;  /* 0x0000000b03177824 */ /* 0x140fe400078e0200 */
[C-C-:B------:R-:W-:Y:S02]  /*0100*/  IMAD R25, R3.reuse, 0xe, R0.reuse ;  /* 0x0000000e03197824 */ /* 0x140fe400078e0200 */
[C-C-:B------:R-:W-:Y:S02]  /*0110*/  IMAD R29, R3.reuse, 0x5, R0.reuse ;  /* 0x00000005031d7824 */ /* 0x140fe400078e0200 */
[C-C-:B------:R-:W-:Y:S02]  /*0120*/  IMAD R22, R3.reuse, 0xc, R0.reuse ;  /* 0x0000000c03167824 */ /* 0x140fe400078e0200 */
[C-C-:B------:R-:W-:Y:S02]  /*0130*/  IMAD R24, R3.reuse, 0xd, R0.reuse ;  /* 0x0000000d03187824 */ /* 0x140fe400078e0200 */
[----:B-12---:R-:W-:-:S07]  /*0140*/  IMAD R2, R3, 0xf, R0 ;  /* 0x0000000f03027824 */ /* 0x006fce00078e0200 */
.L_x_0:
[----:B-1----:R-:W-:-:S05]  /*0150*/  IMAD.WIDE.U32 R16, R0, 0x4, R12 ;  /* 0x0000000400107825 */ /* 0x002fca00078e000c */
[----:B------:R-:W2:Y:S02]  /*0160*/  LDG.E R14, desc[UR6][R16.64] ;  /* 0x00000006100e7981 */ /* 0x000ea4000c1e1900 */
[----:B--2---:R-:W-:Y:S01]  /*0170*/  FADD R26, R14, 1 ;  /* 0x3f8000000e1a7421 */ /* 0x004fe20000000000 */
[----:B------:R-:W-:-:S04]  /*0180*/  IMAD.WIDE.U32 R14, R27, 0x4, R12 ;  /* 0x000000041b0e7825 */ /* 0x000fc800078e000c */
[----:B------:R0:W-:Y:S04]  /*0190*/  STG.E desc[UR6][R16.64], R26 ;  /* 0x0000001a10007986 */ /* 0x0001e8000c101906 */
[----:B------:R-:W2:Y:S02]  /*01a0*/  LDG.E R18, desc[UR6][R14.64] ;  /* 0x000000060e127981 */ /* 0x000ea4000c1e1900 */
[----:B--2---:R-:W-:Y:S01]  /*01b0*/  FADD R28, R18, 1 ;  /* 0x3f800000121c7421 */ /* 0x004fe20000000000 */
[----:B------:R-:W-:-:S04]  /*01c0*/  IMAD.WIDE.U32 R18, R4, 0x4, R12 ;  /* 0x0000000404127825 */ /* 0x000fc800078e000c */
[----:B------:R1:W-:Y:S04]  /*01d0*/  STG.E desc[UR6][R14.64], R28 ;  /* 0x0000001c0e007986 */ /* 0x0003e8000c101906 */
[----:B------:R-:W0:Y:S02]  /*01e0*/  LDG.E R20, desc[UR6][R18.64] ;  /* 0x0000000612147981 */ /* 0x000e24000c1e1900 */
[----:B0-----:R-:W-:Y:S01]  /*01f0*/  FADD R26, R20, 1 ;  /* 0x3f800000141a7421 */ /* 0x001fe20000000000 */
[----:B------:R-:W-:-:S04]  /*0200*/  IMAD.WIDE.U32 R20, R5, 0x4, R12 ;  /* 0x0000000405147825 */ /* 0x000fc800078e000c */
[----:B------:R0:W-:Y:S04]  /*0210*/  STG.E desc[UR6][R18.64], R26 ;  /* 0x0000001a12007986 */ /* 0x0001e8000c101906 */
[----:B------:R-:W1:Y:S02]  /*0220*/  LDG.E R16, desc[UR6][R20.64] ;  /* 0x0000000614107981 */ /* 0x000e64000c1e1900 */
[----:B-1----:R-:W-:Y:S01]  /*0230*/  FADD R28, R16, 1 ;  /* 0x3f800000101c7421 */ /* 0x002fe20000000000 */
        /* <DEDUP_REMOVED lines=46> */
[----:B------:R-:W2:Y:S01]  /*0520*/  LDG.E R16, desc[UR6][R20.64] ;  /* 0x0000000614107981 */ /* 0x000ea2000c1e1900 */
[----:B------:R-:W-:Y:S01]  /*0530*/  UIADD3 UR4, UPT, UPT, UR4, 0x10, URZ ;  /* 0x0000001004047890 */ /* 0x000fe2000fffe0ff */
[----:B------:R-:W-:-:S03]  /*0540*/  IMAD.WIDE.U32 R12, R3, 0x40, R12 ;  /* 0x00000040030c7825 */ /* 0x000fc600078e000c */
[----:B------:R-:W-:Y:S01]  /*0550*/  UISETP.NE.AND UP0, UPT, UR4, 0x80000, UPT ;  /* 0x000800000400788c */ /* 0x000fe2000bf05270 */
[----:B--2---:R-:W-:-:S05]  /*0560*/  FADD R17, R16, 1 ;  /* 0x3f80000010117421 */ /* 0x004fca0000000000 */
[----:B------:R1:W-:Y:S03]  /*0570*/  STG.E desc[UR6][R20.64], R17 ;  /* 0x0000001114007986 */ /* 0x0003e6000c101906 */
[----:B------:R-:W-:Y:S05]  /*0580*/  BRA.U UP0, `(.L_x_0) ;  /* 0xfffffff900f07547 */ /* 0x000fea000b83ffff */
[----:B------:R-:W-:Y:S05]  /*0590*/  EXIT ;  /* 0x000000000000794d */ /* 0x000fea0003800000 */
.L_x_1:
[----:B------:R-:W-:-:S00]  /*05a0*/  BRA `(.L_x_1) ;  /* 0xfffffffc00fc7947 */ /* 0x000fc0000383ffff */
[----:B------:R-:W-:-:S00]  /*05b0*/  NOP ;  /* 0x0000000000007918 */ /* 0x000fc00000000000 */
        /* <DEDUP_REMOVED lines=12> */
.L_x_2:


//--------------------- .nv.shared.reserved.0     --------------------------
	.section	.nv.shared.reserved.0,"aw",@nobits
	.weak		__nv_reservedSMEM_offset_0_alias
	.size		__nv_reservedSMEM_offset_0_alias, 0, 64
	.other		__nv_reservedSMEM_offset_0_alias,@"STO_CUDA_RESERVED_SHARED STV_DEFAULT"
__nv_reservedSMEM_offset_0_alias:
	.zero		0
	.zero		64


//--------------------- .nv.constant0._Z8access01Pf --------------------------
	.section	.nv.constant0._Z8access01Pf,"a",@progbits
	.sectionflags	@""
	.align	4
.nv.constant0._Z8access01Pf:
	.zero		904


//--------------------- SYMBOLS --------------------------

	.type		.nv.reservedSmem.offset0,@object
	.size		.nv.reservedSmem.offset0,0x4
